//
// Generated by NVIDIA NVVM Compiler
//
// Compiler Build ID: CL-36424714
// Cuda compilation tools, release 13.0, V13.0.88
// Based on NVVM 20.0.0
//

.version 9.0
.target sm_100
.address_size 64

	// .globl	_Z11hyqmom2_idxPfS_S_i

.visible .entry _Z11hyqmom2_idxPfS_S_i(
	.param .u64 .ptr .align 1 _Z11hyqmom2_idxPfS_S_i_param_0,
	.param .u64 .ptr .align 1 _Z11hyqmom2_idxPfS_S_i_param_1,
	.param .u64 .ptr .align 1 _Z11hyqmom2_idxPfS_S_i_param_2,
	.param .u32 _Z11hyqmom2_idxPfS_S_i_param_3
)
{
	.reg .pred 	%p<3>;
	.reg .b32 	%r<9>;
	.reg .b32 	%f<8>;
	.reg .b64 	%rd<5>;

	ld.param.u64 	%rd2, [_Z11hyqmom2_idxPfS_S_i_param_0];
	ld.param.u32 	%r5, [_Z11hyqmom2_idxPfS_S_i_param_3];
	mov.u32 	%r6, %ctaid.x;
	mov.u32 	%r1, %ntid.x;
	mov.u32 	%r7, %tid.x;
	mad.lo.s32 	%r8, %r6, %r1, %r7;
	setp.ge.s32 	%p1, %r8, %r5;
	@%p1 bra 	$L__BB0_3;
	cvta.to.global.u64 	%rd1, %rd2;
$L__BB0_2:
	mul.wide.s32 	%rd3, %r8, 4;
	add.s64 	%rd4, %rd1, %rd3;
	ld.global.f32 	%f1, [%rd4];
	mul.f32 	%f2, %f1, %f1;
	sub.f32 	%f3, %f2, %f2;
	div.rn.f32 	%f4, %f3, %f2;
	div.rn.f32 	%f5, %f1, %f1;
	sqrt.rn.f32 	%f6, %f4;
	add.f32 	%f7, %f5, %f6;
	st.global.f32 	[%rd4], %f7;
	add.s32 	%r8, %r8, %r1;
	setp.lt.s32 	%p2, %r8, %r5;
	@%p2 bra 	$L__BB0_2;
$L__BB0_3:
	ret;

}
	// .globl	_Z14hyqmom2_kernelPfS_S_i
.visible .entry _Z14hyqmom2_kernelPfS_S_i(
	.param .u64 .ptr .align 1 _Z14hyqmom2_kernelPfS_S_i_param_0,
	.param .u64 .ptr .align 1 _Z14hyqmom2_kernelPfS_S_i_param_1,
	.param .u64 .ptr .align 1 _Z14hyqmom2_kernelPfS_S_i_param_2,
	.param .u32 _Z14hyqmom2_kernelPfS_S_i_param_3
)
{
	.reg .pred 	%p<3>;
	.reg .b32 	%r<11>;
	.reg .b32 	%f<21>;
	.reg .b64 	%rd<12>;

	ld.param.u64 	%rd4, [_Z14hyqmom2_kernelPfS_S_i_param_0];
	ld.param.u64 	%rd5, [_Z14hyqmom2_kernelPfS_S_i_param_1];
	ld.param.u64 	%rd6, [_Z14hyqmom2_kernelPfS_S_i_param_2];
	ld.param.u32 	%r5, [_Z14hyqmom2_kernelPfS_S_i_param_3];
	mov.u32 	%r6, %ctaid.x;
	mov.u32 	%r1, %ntid.x;
	mov.u32 	%r7, %tid.x;
	mad.lo.s32 	%r10, %r6, %r1, %r7;
	setp.ge.s32 	%p1, %r10, %r5;
	@%p1 bra 	$L__BB1_3;
	cvta.to.global.u64 	%rd1, %rd4;
	cvta.to.global.u64 	%rd2, %rd6;
	cvta.to.global.u64 	%rd3, %rd5;
$L__BB1_2:
	mul.lo.s32 	%r8, %r10, 3;
	mul.wide.s32 	%rd7, %r8, 4;
	add.s64 	%rd8, %rd1, %rd7;
	ld.global.f32 	%f1, [%rd8];
	ld.global.f32 	%f2, [%rd8+8];
	mul.f32 	%f3, %f1, %f2;
	ld.global.f32 	%f4, [%rd8+4];
	mul.f32 	%f5, %f4, %f4;
	sub.f32 	%f6, %f3, %f5;
	mul.f32 	%f7, %f1, %f1;
	div.rn.f32 	%f8, %f6, %f7;
	mul.f32 	%f9, %f1, 0f3F000000;
	shl.b32 	%r9, %r10, 1;
	mul.wide.s32 	%rd9, %r9, 4;
	add.s64 	%rd10, %rd2, %rd9;
	st.global.f32 	[%rd10], %f9;
	ld.global.f32 	%f10, [%rd8];
	mul.f32 	%f11, %f10, 0f3F000000;
	st.global.f32 	[%rd10+4], %f11;
	ld.global.f32 	%f12, [%rd8+4];
	ld.global.f32 	%f13, [%rd8];
	div.rn.f32 	%f14, %f12, %f13;
	sqrt.rn.f32 	%f15, %f8;
	sub.f32 	%f16, %f14, %f15;
	add.s64 	%rd11, %rd3, %rd9;
	st.global.f32 	[%rd11], %f16;
	ld.global.f32 	%f17, [%rd8+4];
	ld.global.f32 	%f18, [%rd8];
	div.rn.f32 	%f19, %f17, %f18;
	add.f32 	%f20, %f15, %f19;
	st.global.f32 	[%rd11+4], %f20;
	add.s32 	%r10, %r10, %r1;
	setp.lt.s32 	%p2, %r10, %r5;
	@%p2 bra 	$L__BB1_2;
$L__BB1_3:
	ret;

}


// ===== COMPILED SASS (sm_100) =====

	.target	sm_100

	.elftype	@"ET_EXEC"


//--------------------- .note.nv.tkinfo           --------------------------
	.section	.note.nv.tkinfo,"",@"SHT_NOTE"
	.sectionflags	@"SHF_NOTE_NV_TKINFO"
	.tkinfo
        /*0018*/ 	.word	0x00000002
        /*0030*/ 	.string	""
        /*0030*/ 	.string	"ptxas"
        /*0030*/ 	.string	"Cuda compilation tools, release 13.0, V13.0.88"
        /*0030*/ 	.string	"Build cuda_13.0.r13.0/compiler.36424714_0"
        /*0030*/ 	.string	"-arch sm_100 -m 64 "



//--------------------- .note.nv.cuinfo           --------------------------
	.section	.note.nv.cuinfo,"",@"SHT_NOTE"
	.sectionflags	@"SHF_NOTE_NV_CUINFO"
        /*0018*/ 	.short	0x0002
        /*001a*/ 	.short	0x0064
        /*001c*/ 	.short	0x0082
	.zero		2


//--------------------- .nv.info                  --------------------------
	.section	.nv.info,"",@"SHT_CUDA_INFO"
	.align	4


	//----- nvinfo : EIATTR_REGCOUNT
	.align		4
        /*0000*/ 	.byte	0x04, 0x2f
        /*0002*/ 	.short	(.L_1 - .L_0)
	.align		4
.L_0:
        /*0004*/ 	.word	index@(_Z11hyqmom2_idxPfS_S_i)
        /*0008*/ 	.word	0x00000015


	//----- nvinfo : EIATTR_FRAME_SIZE
	.align		4
.L_1:
        /*000c*/ 	.byte	0x04, 0x11
        /*000e*/ 	.short	(.L_3 - .L_2)
	.align		4
.L_2:
        /*0010*/ 	.word	index@($__internal_3_$__cuda_sm3x_div_rn_noftz_f32_slowpath)
        /*0014*/ 	.word	0x00000000


	//----- nvinfo : EIATTR_FRAME_SIZE
	.align		4
.L_3:
        /*0018*/ 	.byte	0x04, 0x11
        /*001a*/ 	.short	(.L_5 - .L_4)
	.align		4
.L_4:
        /*001c*/ 	.word	index@($__internal_2_$__cuda_sm20_sqrt_rn_f32_slowpath)
        /*0020*/ 	.word	0x00000000


	//----- nvinfo : EIATTR_FRAME_SIZE
	.align		4
.L_5:
        /*0024*/ 	.byte	0x04, 0x11
        /*0026*/ 	.short	(.L_7 - .L_6)
	.align		4
.L_6:
        /*0028*/ 	.word	index@(_Z11hyqmom2_idxPfS_S_i)
        /*002c*/ 	.word	0x00000000


	//----- nvinfo : EIATTR_REGCOUNT
	.align		4
.L_7:
        /*0030*/ 	.byte	0x04, 0x2f
        /*0032*/ 	.short	(.L_9 - .L_8)
	.align		4
.L_8:
        /*0034*/ 	.word	index@(_Z14hyqmom2_kernelPfS_S_i)
        /*0038*/ 	.word	0x0000001a


	//----- nvinfo : EIATTR_FRAME_SIZE
	.align		4
.L_9:
        /*003c*/ 	.byte	0x04, 0x11
        /*003e*/ 	.short	(.L_11 - .L_10)
	.align		4
.L_10:
        /*0040*/ 	.word	index@($__internal_1_$__cuda_sm3x_div_rn_noftz_f32_slowpath)
        /*0044*/ 	.word	0x00000000


	//----- nvinfo : EIATTR_FRAME_SIZE
	.align		4
.L_11:
        /*0048*/ 	.byte	0x04, 0x11
        /*004a*/ 	.short	(.L_13 - .L_12)
	.align		4
.L_12:
        /*004c*/ 	.word	index@($__internal_0_$__cuda_sm20_sqrt_rn_f32_slowpath)
        /*0050*/ 	.word	0x00000000


	//----- nvinfo : EIATTR_FRAME_SIZE
	.align		4
.L_13:
        /*0054*/ 	.byte	0x04, 0x11
        /*0056*/ 	.short	(.L_15 - .L_14)
	.align		4
.L_14:
        /*0058*/ 	.word	index@(_Z14hyqmom2_kernelPfS_S_i)
        /*005c*/ 	.word	0x00000000


	//----- nvinfo : EIATTR_MIN_STACK_SIZE
	.align		4
.L_15:
        /*0060*/ 	.byte	0x04, 0x12
        /*0062*/ 	.short	(.L_17 - .L_16)
	.align		4
.L_16:
        /*0064*/ 	.word	index@(_Z14hyqmom2_kernelPfS_S_i)
        /*0068*/ 	.word	0x00000000


	//----- nvinfo : EIATTR_MIN_STACK_SIZE
	.align		4
.L_17:
        /*006c*/ 	.byte	0x04, 0x12
        /*006e*/ 	.short	(.L_19 - .L_18)
	.align		4
.L_18:
        /*0070*/ 	.word	index@(_Z11hyqmom2_idxPfS_S_i)
        /*0074*/ 	.word	0x00000000
.L_19:


//--------------------- .nv.compat                --------------------------
	.section	.nv.compat,"",@"SHT_CUDA_COMPAT_INFO"
	.align	4
        /*0000*/ 	.byte	0x02, 0x09, 0x00, 0x00, 0x02, 0x02, 0x01, 0x00, 0x02, 0x05, 0x05, 0x00, 0x03, 0x07, 0x01, 0x01
        /*0010*/ 	.byte	0x02, 0x03, 0x00, 0x00, 0x02, 0x06, 0x01, 0x00, 0x04, 0x0b, 0x08, 0x00, 0x01, 0x00, 0x00, 0x00
        /*0020*/ 	.byte	0x00, 0x00, 0x00, 0x00


//--------------------- .nv.info._Z14hyqmom2_kernelPfS_S_i --------------------------
	.section	.nv.info._Z14hyqmom2_kernelPfS_S_i,"",@"SHT_CUDA_INFO"
	.sectionflags	@""
	.align	4


	//----- nvinfo : EIATTR_CUDA_API_VERSION
	.align		4
        /*0000*/ 	.byte	0x04, 0x37
        /*0002*/ 	.short	(.L_21 - .L_20)
.L_20:
        /*0004*/ 	.word	0x00000082


	//----- nvinfo : EIATTR_KPARAM_INFO
	.align		4
.L_21:
        /*0008*/ 	.byte	0x04, 0x17
        /*000a*/ 	.short	(.L_23 - .L_22)
.L_22:
        /*000c*/ 	.word	0x00000000
        /*0010*/ 	.short	0x0003
        /*0012*/ 	.short	0x0018
        /*0014*/ 	.byte	0x00, 0xf0, 0x11, 0x00


	//----- nvinfo : EIATTR_KPARAM_INFO
	.align		4
.L_23:
        /*0018*/ 	.byte	0x04, 0x17
        /*001a*/ 	.short	(.L_25 - .L_24)
.L_24:
        /*001c*/ 	.word	0x00000000
        /*0020*/ 	.short	0x0002
        /*0022*/ 	.short	0x0010
        /*0024*/ 	.byte	0x00, 0xf5, 0x21, 0x00


	//----- nvinfo : EIATTR_KPARAM_INFO
	.align		4
.L_25:
        /*0028*/ 	.byte	0x04, 0x17
        /*002a*/ 	.short	(.L_27 - .L_26)
.L_26:
        /*002c*/ 	.word	0x00000000
        /*0030*/ 	.short	0x0001
        /*0032*/ 	.short	0x0008
        /*0034*/ 	.byte	0x00, 0xf5, 0x21, 0x00


	//----- nvinfo : EIATTR_KPARAM_INFO
	.align		4
.L_27:
        /*0038*/ 	.byte	0x04, 0x17
        /*003a*/ 	.short	(.L_29 - .L_28)
.L_28:
        /*003c*/ 	.word	0x00000000
        /*0040*/ 	.short	0x0000
        /*0042*/ 	.short	0x0000
        /*0044*/ 	.byte	0x00, 0xf5, 0x21, 0x00


	//----- nvinfo : EIATTR_SPARSE_MMA_MASK
	.align		4
.L_29:
        /*0048*/ 	.byte	0x03, 0x50
        /*004a*/ 	.short	0x0000


	//----- nvinfo : EIATTR_MAXREG_COUNT
	.align		4
        /*004c*/ 	.byte	0x03, 0x1b
        /*004e*/ 	.short	0x00ff


	//----- nvinfo : EIATTR_MERCURY_ISA_VERSION
	.align		4
        /*0050*/ 	.byte	0x03, 0x5f
        /*0052*/ 	.short	0x0101


	//----- nvinfo : EIATTR_VRC_CTA_INIT_COUNT
	.align		4
        /*0054*/ 	.byte	0x02, 0x4a
	.zero		1
	.zero		1


	//----- nvinfo : EIATTR_EXIT_INSTR_OFFSETS
	.align		4
        /*0058*/ 	.byte	0x04, 0x1c
        /*005a*/ 	.short	(.L_31 - .L_30)


	//   ....[0]....
.L_30:
        /*005c*/ 	.word	0x00000070


	//   ....[1]....
        /*0060*/ 	.word	0x00000610


	//----- nvinfo : EIATTR_CRS_STACK_SIZE
	.align		4
.L_31:
        /*0064*/ 	.byte	0x04, 0x1e
        /*0066*/ 	.short	(.L_33 - .L_32)
.L_32:
        /*0068*/ 	.word	0x00000000


	//----- nvinfo : EIATTR_CBANK_PARAM_SIZE
	.align		4
.L_33:
        /*006c*/ 	.byte	0x03, 0x19
        /*006e*/ 	.short	0x001c


	//----- nvinfo : EIATTR_PARAM_CBANK
	.align		4
        /*0070*/ 	.byte	0x04, 0x0a
        /*0072*/ 	.short	(.L_35 - .L_34)
	.align		4
.L_34:
        /*0074*/ 	.word	index@(.nv.constant0._Z14hyqmom2_kernelPfS_S_i)
        /*0078*/ 	.short	0x0380
        /*007a*/ 	.short	0x001c


	//----- nvinfo : EIATTR_SW_WAR
	.align		4
.L_35:
        /*007c*/ 	.byte	0x04, 0x36
        /*007e*/ 	.short	(.L_37 - .L_36)
.L_36:
        /*0080*/ 	.word	0x00000008
.L_37:


//--------------------- .nv.info._Z11hyqmom2_idxPfS_S_i --------------------------
	.section	.nv.info._Z11hyqmom2_idxPfS_S_i,"",@"SHT_CUDA_INFO"
	.sectionflags	@""
	.align	4


	//----- nvinfo : EIATTR_CUDA_API_VERSION
	.align		4
        /*0000*/ 	.byte	0x04, 0x37
        /*0002*/ 	.short	(.L_39 - .L_38)
.L_38:
        /*0004*/ 	.word	0x00000082


	//----- nvinfo : EIATTR_KPARAM_INFO
	.align		4
.L_39:
        /*0008*/ 	.byte	0x04, 0x17
        /*000a*/ 	.short	(.L_41 - .L_40)
.L_40:
        /*000c*/ 	.word	0x00000000
        /*0010*/ 	.short	0x0003
        /*0012*/ 	.short	0x0018
        /*0014*/ 	.byte	0x00, 0xf0, 0x11, 0x00


	//----- nvinfo : EIATTR_KPARAM_INFO
	.align		4
.L_41:
        /*0018*/ 	.byte	0x04, 0x17
        /*001a*/ 	.short	(.L_43 - .L_42)
.L_42:
        /*001c*/ 	.word	0x00000000
        /*0020*/ 	.short	0x0002
        /*0022*/ 	.short	0x0010
        /*0024*/ 	.byte	0x00, 0xf5, 0x21, 0x00


	//----- nvinfo : EIATTR_KPARAM_INFO
	.align		4
.L_43:
        /*0028*/ 	.byte	0x04, 0x17
        /*002a*/ 	.short	(.L_45 - .L_44)
.L_44:
        /*002c*/ 	.word	0x00000000
        /*0030*/ 	.short	0x0001
        /*0032*/ 	.short	0x0008
        /*0034*/ 	.byte	0x00, 0xf5, 0x21, 0x00


	//----- nvinfo : EIATTR_KPARAM_INFO
	.align		4
.L_45:
        /*0038*/ 	.byte	0x04, 0x17
        /*003a*/ 	.short	(.L_47 - .L_46)
.L_46:
        /*003c*/ 	.word	0x00000000
        /*0040*/ 	.short	0x0000
        /*0042*/ 	.short	0x0000
        /*0044*/ 	.byte	0x00, 0xf5, 0x21, 0x00


	//----- nvinfo : EIATTR_SPARSE_MMA_MASK
	.align		4
.L_47:
        /*0048*/ 	.byte	0x03, 0x50
        /*004a*/ 	.short	0x0000


	//----- nvinfo : EIATTR_MAXREG_COUNT
	.align		4
        /*004c*/ 	.byte	0x03, 0x1b
        /*004e*/ 	.short	0x00ff


	//----- nvinfo : EIATTR_MERCURY_ISA_VERSION
	.align		4
        /*0050*/ 	.byte	0x03, 0x5f
        /*0052*/ 	.short	0x0101


	//----- nvinfo : EIATTR_VRC_CTA_INIT_COUNT
	.align		4
        /*0054*/ 	.byte	0x02, 0x4a
	.zero		1
	.zero		1


	//----- nvinfo : EIATTR_EXIT_INSTR_OFFSETS
	.align		4
        /*0058*/ 	.byte	0x04, 0x1c
        /*005a*/ 	.short	(.L_49 - .L_48)


	//   ....[0]....
.L_48:
        /*005c*/ 	.word	0x00000070


	//   ....[1]....
        /*0060*/ 	.word	0x00000400


	//----- nvinfo : EIATTR_CRS_STACK_SIZE
	.align		4
.L_49:
        /*0064*/ 	.byte	0x04, 0x1e
        /*0066*/ 	.short	(.L_51 - .L_50)
.L_50:
        /*0068*/ 	.word	0x00000000


	//----- nvinfo : EIATTR_CBANK_PARAM_SIZE
	.align		4
.L_51:
        /*006c*/ 	.byte	0x03, 0x19
        /*006e*/ 	.short	0x001c


	//----- nvinfo : EIATTR_PARAM_CBANK
	.align		4
        /*0070*/ 	.byte	0x04, 0x0a
        /*0072*/ 	.short	(.L_53 - .L_52)
	.align		4
.L_52:
        /*0074*/ 	.word	index@(.nv.constant0._Z11hyqmom2_idxPfS_S_i)
        /*0078*/ 	.short	0x0380
        /*007a*/ 	.short	0x001c


	//----- nvinfo : EIATTR_SW_WAR
	.align		4
.L_53:
        /*007c*/ 	.byte	0x04, 0x36
        /*007e*/ 	.short	(.L_55 - .L_54)
.L_54:
        /*0080*/ 	.word	0x00000008
.L_55:


//--------------------- .nv.callgraph             --------------------------
	.section	.nv.callgraph,"",@"SHT_CUDA_CALLGRAPH"
	.align	4
	.sectionentsize	8
	.align		4
        /*0000*/ 	.word	0x00000000
	.align		4
        /*0004*/ 	.word	0xffffffff
	.align		4
        /*0008*/ 	.word	0x00000000
	.align		4
        /*000c*/ 	.word	0xfffffffe
	.align		4
        /*0010*/ 	.word	0x00000000
	.align		4
        /*0014*/ 	.word	0xfffffffd
	.align		4
        /*0018*/ 	.word	0x00000000
	.align		4
        /*001c*/ 	.word	0xfffffffc


//--------------------- .text._Z14hyqmom2_kernelPfS_S_i --------------------------
	.section	.text._Z14hyqmom2_kernelPfS_S_i,"ax",@progbits
	.align	128
        .global         _Z14hyqmom2_kernelPfS_S_i
        .type           _Z14hyqmom2_kernelPfS_S_i,@function
        .size           _Z14hyqmom2_kernelPfS_S_i,(.L_x_45 - _Z14hyqmom2_kernelPfS_S_i)
        .other          _Z14hyqmom2_kernelPfS_S_i,@"STO_CUDA_ENTRY STV_DEFAULT"
_Z14hyqmom2_kernelPfS_S_i:
.text._Z14hyqmom2_kernelPfS_S_i:
[----:B------:R-:W-:Y:S01]  /*0000*/  LDC R1, c[0x0][0x37c] ;  /* 0x0000df00ff017b82 */ /* 0x000fe20000000800 */
[----:B------:R-:W0:Y:S07]  /*0010*/  S2R R2, SR_TID.X ;  /* 0x0000000000027919 */ /* 0x000e2e0000002100 */
[----:B------:R-:W0:Y:S01]  /*0020*/  S2UR UR4, SR_CTAID.X ;  /* 0x00000000000479c3 */ /* 0x000e220000002500 */
[----:B------:R-:W1:Y:S07]  /*0030*/  LDCU UR5, c[0x0][0x398] ;  /* 0x00007300ff0577ac */ /* 0x000e6e0008000800 */
[----:B------:R-:W0:Y:S02]  /*0040*/  LDC R15, c[0x0][0x360] ;  /* 0x0000d800ff0f7b82 */ /* 0x000e240000000800 */
[----:B0-----:R-:W-:-:S05]  /*0050*/  IMAD R2, R15, UR4, R2 ;  /* 0x000000040f027c24 */ /* 0x001fca000f8e0202 */
[----:B-1----:R-:W-:-:S13]  /*0060*/  ISETP.GE.AND P0, PT, R2, UR5, PT ;  /* 0x0000000502007c0c */ /* 0x002fda000bf06270 */
[----:B------:R-:W-:Y:S05]  /*0070*/  @P0 EXIT ;  /* 0x000000000000094d */ /* 0x000fea0003800000 */
[----:B------:R-:W0:Y:S01]  /*0080*/  LDC.64 R8, c[0x0][0x380] ;  /* 0x0000e000ff087b82 */ /* 0x000e220000000a00 */
[----:B------:R-:W1:Y:S01]  /*0090*/  LDCU.64 UR4, c[0x0][0x358] ;  /* 0x00006b00ff0477ac */ /* 0x000e620008000a00 */
[----:B------:R-:W2:Y:S06]  /*00a0*/  LDCU UR6, c[0x0][0x398] ;  /* 0x00007300ff0677ac */ /* 0x000eac0008000800 */
[----:B------:R-:W3:Y:S08]  /*00b0*/  LDC.64 R6, c[0x0][0x390] ;  /* 0x0000e400ff067b82 */ /* 0x000ef00000000a00 */
[----:B------:R-:W4:Y:S02]  /*00c0*/  LDC.64 R4, c[0x0][0x388] ;  /* 0x0000e200ff047b82 */ /* 0x000f240000000a00 */
.L_x_9:
[----:B------:R-:W-:-:S04]  /*00d0*/  IMAD R11, R2, 0x3, RZ ;  /* 0x00000003020b7824 */ /* 0x000fc800078e02ff */
[----:B0-----:R-:W-:-:S05]  /*00e0*/  IMAD.WIDE R10, R11, 0x4, R8 ;  /* 0x000000040b0a7825 */ /* 0x001fca00078e0208 */
[----:B-1----:R-:W5:Y:S04]  /*00f0*/  LDG.E R14, desc[UR4][R10.64] ;  /* 0x000000040a0e7981 */ /* 0x002f68000c1e1900 */
[----:B------:R-:W2:Y:S04]  /*0100*/  LDG.E R0, desc[UR4][R10.64+0x4] ;  /* 0x000004040a007981 */ /* 0x000ea8000c1e1900 */
[----:B------:R-:W3:Y:S01]  /*0110*/  LDG.E R3, desc[UR4][R10.64+0x8] ;  /* 0x000008040a037981 */ /* 0x000ee2000c1e1900 */
[----:B------:R-:W-:Y:S01]  /*0120*/  BSSY.RECONVERGENT B0, `(.L_x_0) ;  /* 0x0000010000007945 */ /* 0x000fe20003800200 */
[----:B-----5:R-:W-:-:S04]  /*0130*/  FMUL R19, R14, R14 ;  /* 0x0000000e0e137220 */ /* 0x020fc80000400000 */
[----:B------:R-:W0:Y:S01]  /*0140*/  MUFU.RCP R12, R19 ;  /* 0x00000013000c7308 */ /* 0x000e220000001000 */
[----:B--2---:R-:W-:-:S04]  /*0150*/  FMUL R13, R0, R0 ;  /* 0x00000000000d7220 */ /* 0x004fc80000400000 */
[----:B---3--:R-:W-:-:S04]  /*0160*/  FFMA R0, R14, R3, -R13 ;  /* 0x000000030e007223 */ /* 0x008fc8000000080d */
[----:B------:R-:W1:Y:S01]  /*0170*/  FCHK P0, R0, R19 ;  /* 0x0000001300007302 */ /* 0x000e620000000000 */
[----:B0-----:R-:W-:-:S04]  /*0180*/  FFMA R17, -R19, R12, 1 ;  /* 0x3f80000013117423 */ /* 0x001fc8000000010c */
[----:B------:R-:W-:-:S04]  /*0190*/  FFMA R17, R12, R17, R12 ;  /* 0x000000110c117223 */ /* 0x000fc8000000000c */
[----:B------:R-:W-:-:S04]  /*01a0*/  FFMA R12, R0, R17, RZ ;  /* 0x00000011000c7223 */ /* 0x000fc800000000ff */
[----:B------:R-:W-:-:S04]  /*01b0*/  FFMA R3, -R19, R12, R0 ;  /* 0x0000000c13037223 */ /* 0x000fc80000000100 */
[----:B------:R-:W-:Y:S01]  /*01c0*/  FFMA R12, R17, R3, R12 ;  /* 0x00000003110c7223 */ /* 0x000fe2000000000c */
[----:B-1----:R-:W-:Y:S06]  /*01d0*/  @!P0 BRA `(.L_x_1) ;  /* 0x0000000000108947 */ /* 0x002fec0003800000 */
[----:B------:R-:W-:Y:S01]  /*01e0*/  IMAD.MOV.U32 R3, RZ, RZ, R19 ;  /* 0x000000ffff037224 */ /* 0x000fe200078e0013 */
[----:B------:R-:W-:-:S07]  /*01f0*/  MOV R16, 0x210 ;  /* 0x0000021000107802 */ /* 0x000fce0000000f00 */
[----:B----4-:R-:W-:Y:S05]  /*0200*/  CALL.REL.NOINC `($__internal_1_$__cuda_sm3x_div_rn_noftz_f32_slowpath) ;  /* 0x00000004005c7944 */ /* 0x010fea0003c00000 */
[----:B------:R-:W-:-:S07]  /*0210*/  IMAD.MOV.U32 R12, RZ, RZ, R0 ;  /* 0x000000ffff0c7224 */ /* 0x000fce00078e0000 */
.L_x_1:
[----:B------:R-:W-:Y:S05]  /*0220*/  BSYNC.RECONVERGENT B0 ;  /* 0x0000000000007941 */ /* 0x000fea0003800200 */
.L_x_0:
[----:B------:R-:W-:Y:S01]  /*0230*/  SHF.L.U32 R13, R2, 0x1, RZ ;  /* 0x00000001020d7819 */ /* 0x000fe200000006ff */
[----:B------:R-:W-:-:S04]  /*0240*/  FMUL R3, R14, 0.5 ;  /* 0x3f0000000e037820 */ /* 0x000fc80000400000 */
[----:B------:R-:W-:-:S05]  /*0250*/  IMAD.WIDE R16, R13, 0x4, R6 ;  /* 0x000000040d107825 */ /* 0x000fca00078e0206 */
[----:B------:R0:W-:Y:S04]  /*0260*/  STG.E desc[UR4][R16.64], R3 ;  /* 0x0000000310007986 */ /* 0x0001e8000c101904 */
[----:B------:R-:W2:Y:S02]  /*0270*/  LDG.E R0, desc[UR4][R10.64] ;  /* 0x000000040a007981 */ /* 0x000ea4000c1e1900 */
[----:B--2---:R-:W-:-:S05]  /*0280*/  FMUL R19, R0, 0.5 ;  /* 0x3f00000000137820 */ /* 0x004fca0000400000 */
[----:B------:R1:W-:Y:S04]  /*0290*/  STG.E desc[UR4][R16.64+0x4], R19 ;  /* 0x0000041310007986 */ /* 0x0003e8000c101904 */
[----:B------:R-:W2:Y:S04]  /*02a0*/  LDG.E R23, desc[UR4][R10.64] ;  /* 0x000000040a177981 */ /* 0x000ea8000c1e1900 */
[----:B------:R-:W3:Y:S01]  /*02b0*/  LDG.E R0, desc[UR4][R10.64+0x4] ;  /* 0x000004040a007981 */ /* 0x000ee2000c1e1900 */
[----:B------:R-:W-:Y:S01]  /*02c0*/  BSSY.RECONVERGENT B0, `(.L_x_2) ;  /* 0x000000d000007945 */ /* 0x000fe20003800200 */
[----:B--2---:R-:W2:Y:S08]  /*02d0*/  MUFU.RCP R14, R23 ;  /* 0x00000017000e7308 */ /* 0x004eb00000001000 */
[----:B---3--:R-:W3:Y:S01]  /*02e0*/  FCHK P0, R0, R23 ;  /* 0x0000001700007302 */ /* 0x008ee20000000000 */
[----:B--2---:R-:W-:-:S04]  /*02f0*/  FFMA R21, -R23, R14, 1 ;  /* 0x3f80000017157423 */ /* 0x004fc8000000010e */
[----:B------:R-:W-:-:S04]  /*0300*/  FFMA R21, R14, R21, R14 ;  /* 0x000000150e157223 */ /* 0x000fc8000000000e */
[----:B------:R-:W-:-:S04]  /*0310*/  FFMA R14, R0, R21, RZ ;  /* 0x00000015000e7223 */ /* 0x000fc800000000ff */
[----:B0-----:R-:W-:-:S04]  /*0320*/  FFMA R3, -R23, R14, R0 ;  /* 0x0000000e17037223 */ /* 0x001fc80000000100 */
[----:B------:R-:W-:Y:S01]  /*0330*/  FFMA R3, R21, R3, R14 ;  /* 0x0000000315037223 */ /* 0x000fe2000000000e */
[----:B-1-3--:R-:W-:Y:S06]  /*0340*/  @!P0 BRA `(.L_x_3) ;  /* 0x0000000000108947 */ /* 0x00afec0003800000 */
[----:B------:R-:W-:Y:S01]  /*0350*/  IMAD.MOV.U32 R3, RZ, RZ, R23 ;  /* 0x000000ffff037224 */ /* 0x000fe200078e0017 */
[----:B------:R-:W-:-:S07]  /*0360*/  MOV R16, 0x380 ;  /* 0x0000038000107802 */ /* 0x000fce0000000f00 */
[----:B----4-:R-:W-:Y:S05]  /*0370*/  CALL.REL.NOINC `($__internal_1_$__cuda_sm3x_div_rn_noftz_f32_slowpath) ;  /* 0x0000000400007944 */ /* 0x010fea0003c00000 */
[----:B------:R-:W-:-:S07]  /*0380*/  IMAD.MOV.U32 R3, RZ, RZ, R0 ;  /* 0x000000ffff037224 */ /* 0x000fce00078e0000 */
.L_x_3:
[----:B------:R-:W-:Y:S05]  /*0390*/  BSYNC.RECONVERGENT B0 ;  /* 0x0000000000007941 */ /* 0x000fea0003800200 */
.L_x_2:
[----:B------:R-:W-:Y:S01]  /*03a0*/  IADD3 R0, PT, PT, R12, -0xd000000, RZ ;  /* 0xf30000000c007810 */ /* 0x000fe20007ffe0ff */
[----:B------:R0:W1:Y:S01]  /*03b0*/  MUFU.RSQ R19, R12 ;  /* 0x0000000c00137308 */ /* 0x0000620000001400 */
[----:B------:R-:W-:Y:S02]  /*03c0*/  BSSY.RECONVERGENT B0, `(.L_x_4) ;  /* 0x000000c000007945 */ /* 0x000fe40003800200 */
[----:B------:R-:W-:-:S13]  /*03d0*/  ISETP.GT.U32.AND P0, PT, R0, 0x727fffff, PT ;  /* 0x727fffff0000780c */ /* 0x000fda0003f04070 */
[----:B0-----:R-:W-:Y:S05]  /*03e0*/  @!P0 BRA `(.L_x_5) ;  /* 0x0000000000148947 */ /* 0x001fea0003800000 */
[----:B------:R-:W-:Y:S01]  /*03f0*/  IMAD.MOV.U32 R0, RZ, RZ, R12 ;  /* 0x000000ffff007224 */ /* 0x000fe200078e000c */
[----:B------:R-:W-:-:S07]  /*0400*/  MOV R18, 0x420 ;  /* 0x0000042000127802 */ /* 0x000fce0000000f00 */
[----:B-1--4-:R-:W-:Y:S05]  /*0410*/  CALL.REL.NOINC `($__internal_0_$__cuda_sm20_sqrt_rn_f32_slowpath) ;  /* 0x0000000000807944 */ /* 0x012fea0003c00000 */
[----:B------:R-:W-:Y:S01]  /*0420*/  MOV R14, R12 ;  /* 0x0000000c000e7202 */ /* 0x000fe20000000f00 */
[----:B------:R-:W-:Y:S06]  /*0430*/  BRA `(.L_x_6) ;  /* 0x0000000000107947 */ /* 0x000fec0003800000 */
.L_x_5:
[C---:B-1----:R-:W-:Y:S01]  /*0440*/  FMUL.FTZ R17, R19.reuse, R12 ;  /* 0x0000000c13117220 */ /* 0x042fe20000410000 */
[----:B------:R-:W-:-:S03]  /*0450*/  FMUL.FTZ R14, R19, 0.5 ;  /* 0x3f000000130e7820 */ /* 0x000fc60000410000 */
[----:B------:R-:W-:-:S04]  /*0460*/  FFMA R12, -R17, R17, R12 ;  /* 0x00000011110c7223 */ /* 0x000fc8000000010c */
[----:B------:R-:W-:-:S07]  /*0470*/  FFMA R14, R12, R14, R17 ;  /* 0x0000000e0c0e7223 */ /* 0x000fce0000000011 */
.L_x_6:
[----:B------:R-:W-:Y:S05]  /*0480*/  BSYNC.RECONVERGENT B0 ;  /* 0x0000000000007941 */ /* 0x000fea0003800200 */
.L_x_4:
[----:B------:R-:W-:Y:S01]  /*0490*/  FADD R3, -R14, R3 ;  /* 0x000000030e037221 */ /* 0x000fe20000000100 */
[----:B----4-:R-:W-:-:S05]  /*04a0*/  IMAD.WIDE R12, R13, 0x4, R4 ;  /* 0x000000040d0c7825 */ /* 0x010fca00078e0204 */
[----:B------:R0:W-:Y:S04]  /*04b0*/  STG.E desc[UR4][R12.64], R3 ;  /* 0x000000030c007986 */ /* 0x0001e8000c101904 */
[----:B------:R-:W2:Y:S04]  /*04c0*/  LDG.E R19, desc[UR4][R10.64] ;  /* 0x000000040a137981 */ /* 0x000ea8000c1e1900 */
[----:B------:R-:W3:Y:S01]  /*04d0*/  LDG.E R0, desc[UR4][R10.64+0x4] ;  /* 0x000004040a007981 */ /* 0x000ee2000c1e1900 */
[----:B------:R-:W-:Y:S01]  /*04e0*/  BSSY.RECONVERGENT B0, `(.L_x_7) ;  /* 0x000000d000007945 */ /* 0x000fe20003800200 */
[----:B--2---:R-:W1:Y:S08]  /*04f0*/  MUFU.RCP R16, R19 ;  /* 0x0000001300107308 */ /* 0x004e700000001000 */
[----:B---3--:R-:W2:Y:S01]  /*0500*/  FCHK P0, R0, R19 ;  /* 0x0000001300007302 */ /* 0x008ea20000000000 */
[----:B-1----:R-:W-:-:S04]  /*0510*/  FFMA R17, -R19, R16, 1 ;  /* 0x3f80000013117423 */ /* 0x002fc80000000110 */
[----:B------:R-:W-:-:S04]  /*0520*/  FFMA R17, R16, R17, R16 ;  /* 0x0000001110117223 */ /* 0x000fc80000000010 */
[----:B------:R-:W-:-:S04]  /*0530*/  FFMA R16, R0, R17, RZ ;  /* 0x0000001100107223 */ /* 0x000fc800000000ff */
[----:B------:R-:W-:-:S04]  /*0540*/  FFMA R18, -R19, R16, R0 ;  /* 0x0000001013127223 */ /* 0x000fc80000000100 */
[----:B------:R-:W-:Y:S01]  /*0550*/  FFMA R17, R17, R18, R16 ;  /* 0x0000001211117223 */ /* 0x000fe20000000010 */
[----:B0-2---:R-:W-:Y:S06]  /*0560*/  @!P0 BRA `(.L_x_8) ;  /* 0x0000000000108947 */ /* 0x005fec0003800000 */
[----:B------:R-:W-:Y:S01]  /*0570*/  IMAD.MOV.U32 R3, RZ, RZ, R19 ;  /* 0x000000ffff037224 */ /* 0x000fe200078e0013 */
[----:B------:R-:W-:-:S07]  /*0580*/  MOV R16, 0x5a0 ;  /* 0x000005a000107802 */ /* 0x000fce0000000f00 */
[----:B------:R-:W-:Y:S05]  /*0590*/  CALL.REL.NOINC `($__internal_1_$__cuda_sm3x_div_rn_noftz_f32_slowpath) ;  /* 0x0000000000787944 */ /* 0x000fea0003c00000 */
[----:B------:R-:W-:-:S07]  /*05a0*/  MOV R17, R0 ;  /* 0x0000000000117202 */ /* 0x000fce0000000f00 */
.L_x_8:
[----:B------:R-:W-:Y:S05]  /*05b0*/  BSYNC.RECONVERGENT B0 ;  /* 0x0000000000007941 */ /* 0x000fea0003800200 */
.L_x_7:
[----:B------:R-:W-:Y:S01]  /*05c0*/  FADD R17, R17, R14 ;  /* 0x0000000e11117221 */ /* 0x000fe20000000000 */
[----:B------:R-:W-:-:S04]  /*05d0*/  IMAD.IADD R2, R15, 0x1, R2 ;  /* 0x000000010f027824 */ /* 0x000fc800078e0202 */
[----:B------:R0:W-:Y:S01]  /*05e0*/  STG.E desc[UR4][R12.64+0x4], R17 ;  /* 0x000004110c007986 */ /* 0x0001e2000c101904 */
[----:B------:R-:W-:-:S13]  /*05f0*/  ISETP.GE.AND P0, PT, R2, UR6, PT ;  /* 0x0000000602007c0c */ /* 0x000fda000bf06270 */
[----:B0-----:R-:W-:Y:S05]  /*0600*/  @!P0 BRA `(.L_x_9) ;  /* 0xfffffff800b08947 */ /* 0x001fea000383ffff */
[----:B------:R-:W-:Y:S05]  /*0610*/  EXIT ;  /* 0x000000000000794d */ /* 0x000fea0003800000 */
        .weak           $__internal_0_$__cuda_sm20_sqrt_rn_f32_slowpath
        .type           $__internal_0_$__cuda_sm20_sqrt_rn_f32_slowpath,@function
        .size           $__internal_0_$__cuda_sm20_sqrt_rn_f32_slowpath,($__internal_1_$__cuda_sm3x_div_rn_noftz_f32_slowpath - $__internal_0_$__cuda_sm20_sqrt_rn_f32_slowpath)
$__internal_0_$__cuda_sm20_sqrt_rn_f32_slowpath:
[----:B------:R-:W-:-:S13]  /*0620*/  LOP3.LUT P0, RZ, R0, 0x7fffffff, RZ, 0xc0, !PT ;  /* 0x7fffffff00ff7812 */ /* 0x000fda000780c0ff */
[----:B------:R-:W-:Y:S01]  /*0630*/  @!P0 MOV R12, R0 ;  /* 0x00000000000c8202 */ /* 0x000fe20000000f00 */
[----:B------:R-:W-:Y:S06]  /*0640*/  @!P0 BRA `(.L_x_10) ;  /* 0x0000000000408947 */ /* 0x000fec0003800000 */
[----:B------:R-:W-:-:S13]  /*0650*/  FSETP.GEU.FTZ.AND P0, PT, R0, RZ, PT ;  /* 0x000000ff0000720b */ /* 0x000fda0003f1e000 */
[----:B------:R-:W-:Y:S01]  /*0660*/  @!P0 IMAD.MOV.U32 R12, RZ, RZ, 0x7fffffff ;  /* 0x7fffffffff0c8424 */ /* 0x000fe200078e00ff */
[----:B------:R-:W-:Y:S06]  /*0670*/  @!P0 BRA `(.L_x_10) ;  /* 0x0000000000348947 */ /* 0x000fec0003800000 */
[----:B------:R-:W-:-:S13]  /*0680*/  FSETP.GTU.FTZ.AND P0, PT, |R0|, +INF , PT ;  /* 0x7f8000000000780b */ /* 0x000fda0003f1c200 */
[----:B------:R-:W-:Y:S01]  /*0690*/  @P0 FADD.FTZ R12, R0, 1 ;  /* 0x3f800000000c0421 */ /* 0x000fe20000010000 */
[----:B------:R-:W-:Y:S06]  /*06a0*/  @P0 BRA `(.L_x_10) ;  /* 0x0000000000280947 */ /* 0x000fec0003800000 */
[----:B------:R-:W-:-:S13]  /*06b0*/  FSETP.NEU.FTZ.AND P0, PT, |R0|, +INF , PT ;  /* 0x7f8000000000780b */ /* 0x000fda0003f1d200 */
[----:B------:R-:W-:-:S04]  /*06c0*/  @P0 FFMA R14, R0, 1.84467440737095516160e+19, RZ ;  /* 0x5f800000000e0823 */ /* 0x000fc800000000ff */
[----:B------:R-:W0:Y:S02]  /*06d0*/  @P0 MUFU.RSQ R17, R14 ;  /* 0x0000000e00110308 */ /* 0x000e240000001400 */
[----:B0-----:R-:W-:Y:S01]  /*06e0*/  @P0 FMUL.FTZ R19, R14, R17 ;  /* 0x000000110e130220 */ /* 0x001fe20000410000 */
[----:B------:R-:W-:-:S03]  /*06f0*/  @P0 FMUL.FTZ R17, R17, 0.5 ;  /* 0x3f00000011110820 */ /* 0x000fc60000410000 */
[----:B------:R-:W-:-:S04]  /*0700*/  @P0 FADD.FTZ R12, -R19, -RZ ;  /* 0x800000ff130c0221 */ /* 0x000fc80000010100 */
[----:B------:R-:W-:Y:S01]  /*0710*/  @P0 FFMA R16, R19, R12, R14 ;  /* 0x0000000c13100223 */ /* 0x000fe2000000000e */
[----:B------:R-:W-:-:S03]  /*0720*/  @!P0 MOV R12, R0 ;  /* 0x00000000000c8202 */ /* 0x000fc60000000f00 */
[----:B------:R-:W-:-:S04]  /*0730*/  @P0 FFMA R16, R16, R17, R19 ;  /* 0x0000001110100223 */ /* 0x000fc80000000013 */
[----:B------:R-:W-:-:S07]  /*0740*/  @P0 FMUL.FTZ R12, R16, 2.3283064365386962891e-10 ;  /* 0x2f800000100c0820 */ /* 0x000fce0000410000 */
.L_x_10:
[----:B------:R-:W-:Y:S02]  /*0750*/  HFMA2 R17, -RZ, RZ, 0, 0 ;  /* 0x00000000ff117431 */ /* 0x000fe400000001ff */
[----:B------:R-:W-:-:S04]  /*0760*/  IMAD.MOV.U32 R16, RZ, RZ, R18 ;  /* 0x000000ffff107224 */ /* 0x000fc800078e0012 */
[----:B------:R-:W-:Y:S05]  /*0770*/  RET.REL.NODEC R16 `(_Z14hyqmom2_kernelPfS_S_i) ;  /* 0xfffffff810207950 */ /* 0x000fea0003c3ffff */
        .weak           $__internal_1_$__cuda_sm3x_div_rn_noftz_f32_slowpath
        .type           $__internal_1_$__cuda_sm3x_div_rn_noftz_f32_slowpath,@function
        .size           $__internal_1_$__cuda_sm3x_div_rn_noftz_f32_slowpath,(.L_x_45 - $__internal_1_$__cuda_sm3x_div_rn_noftz_f32_slowpath)
$__internal_1_$__cuda_sm3x_div_rn_noftz_f32_slowpath:
[----:B------:R-:W-:Y:S01]  /*0780*/  SHF.R.U32.HI R17, RZ, 0x17, R3 ;  /* 0x00000017ff117819 */ /* 0x000fe20000011603 */
[----:B------:R-:W-:Y:S01]  /*0790*/  BSSY.RECONVERGENT B1, `(.L_x_11) ;  /* 0x0000062000017945 */ /* 0x000fe20003800200 */
[----:B------:R-:W-:Y:S02]  /*07a0*/  SHF.R.U32.HI R20, RZ, 0x17, R0 ;  /* 0x00000017ff147819 */ /* 0x000fe40000011600 */
[----:B------:R-:W-:Y:S02]  /*07b0*/  LOP3.LUT R17, R17, 0xff, RZ, 0xc0, !PT ;  /* 0x000000ff11117812 */ /* 0x000fe400078ec0ff */
[----:B------:R-:W-:-:S03]  /*07c0*/  LOP3.LUT R20, R20, 0xff, RZ, 0xc0, !PT ;  /* 0x000000ff14147812 */ /* 0x000fc600078ec0ff */
[----:B------:R-:W-:Y:S01]  /*07d0*/  VIADD R21, R17, 0xffffffff ;  /* 0xffffffff11157836 */ /* 0x000fe20000000000 */
[----:B------:R-:W-:-:S04]  /*07e0*/  IADD3 R19, PT, PT, R20, -0x1, RZ ;  /* 0xffffffff14137810 */ /* 0x000fc80007ffe0ff */
[----:B------:R-:W-:-:S04]  /*07f0*/  ISETP.GT.U32.AND P0, PT, R21, 0xfd, PT ;  /* 0x000000fd1500780c */ /* 0x000fc80003f04070 */
[----:B------:R-:W-:-:S13]  /*0800*/  ISETP.GT.U32.OR P0, PT, R19, 0xfd, P0 ;  /* 0x000000fd1300780c */ /* 0x000fda0000704470 */
[----:B------:R-:W-:Y:S01]  /*0810*/  @!P0 IMAD.MOV.U32 R18, RZ, RZ, RZ ;  /* 0x000000ffff128224 */ /* 0x000fe200078e00ff */
[----:B------:R-:W-:Y:S06]  /*0820*/  @!P0 BRA `(.L_x_12) ;  /* 0x00000000005c8947 */ /* 0x000fec0003800000 */
[----:B------:R-:W-:Y:S02]  /*0830*/  FSETP.GTU.FTZ.AND P0, PT, |R0|, +INF , PT ;  /* 0x7f8000000000780b */ /* 0x000fe40003f1c200 */
[----:B------:R-:W-:-:S04]  /*0840*/  FSETP.GTU.FTZ.AND P1, PT, |R3|, +INF , PT ;  /* 0x7f8000000300780b */ /* 0x000fc80003f3c200 */
[----:B------:R-:W-:-:S13]  /*0850*/  PLOP3.LUT P0, PT, P0, P1, PT, 0xf8, 0x8f ;  /* 0x00000000008f781c */ /* 0x000fda0000703f70 */
[----:B------:R-:W-:Y:S05]  /*0860*/  @P0 BRA `(.L_x_13) ;  /* 0x00000004004c0947 */ /* 0x000fea0003800000 */
[----:B------:R-:W-:-:S13]  /*0870*/  LOP3.LUT P0, RZ, R3, 0x7fffffff, R0, 0xc8, !PT ;  /* 0x7fffffff03ff7812 */ /* 0x000fda000780c800 */
[----:B------:R-:W-:Y:S05]  /*0880*/  @!P0 BRA `(.L_x_14) ;  /* 0x00000004003c8947 */ /* 0x000fea0003800000 */
[C---:B------:R-:W-:Y:S02]  /*0890*/  FSETP.NEU.FTZ.AND P2, PT, |R0|.reuse, +INF , PT ;  /* 0x7f8000000000780b */ /* 0x040fe40003f5d200 */
[----:B------:R-:W-:Y:S02]  /*08a0*/  FSETP.NEU.FTZ.AND P1, PT, |R3|, +INF , PT ;  /* 0x7f8000000300780b */ /* 0x000fe40003f3d200 */
[----:B------:R-:W-:-:S11]  /*08b0*/  FSETP.NEU.FTZ.AND P0, PT, |R0|, +INF , PT ;  /* 0x7f8000000000780b */ /* 0x000fd60003f1d200 */
[----:B------:R-:W-:Y:S05]  /*08c0*/  @!P1 BRA !P2, `(.L_x_14) ;  /* 0x00000004002c9947 */ /* 0x000fea0005000000 */
[----:B------:R-:W-:-:S04]  /*08d0*/  LOP3.LUT P2, RZ, R0, 0x7fffffff, RZ, 0xc0, !PT ;  /* 0x7fffffff00ff7812 */ /* 0x000fc8000784c0ff */
[----:B------:R-:W-:-:S13]  /*08e0*/  PLOP3.LUT P1, PT, P1, P2, PT, 0x2f, 0xf2 ;  /* 0x0000000000f2781c */ /* 0x000fda0000f24577 */
[----:B------:R-:W-:Y:S05]  /*08f0*/  @P1 BRA `(.L_x_15) ;  /* 0x0000000400181947 */ /* 0x000fea0003800000 */
[----:B------:R-:W-:-:S04]  /*0900*/  LOP3.LUT P1, RZ, R3, 0x7fffffff, RZ, 0xc0, !PT ;  /* 0x7fffffff03ff7812 */ /* 0x000fc8000782c0ff */
[----:B------:R-:W-:-:S13]  /*0910*/  PLOP3.LUT P0, PT, P0, P1, PT, 0x2f, 0xf2 ;  /* 0x0000000000f2781c */ /* 0x000fda0000702577 */
[----:B------:R-:W-:Y:S05]  /*0920*/  @P0 BRA `(.L_x_16) ;  /* 0x0000000400000947 */ /* 0x000fea0003800000 */
[----:B------:R-:W-:Y:S02]  /*0930*/  ISETP.GE.AND P0, PT, R19, RZ, PT ;  /* 0x000000ff1300720c */ /* 0x000fe40003f06270 */
[----:B------:R-:W-:-:S11]  /*0940*/  ISETP.GE.AND P1, PT, R21, RZ, PT ;  /* 0x000000ff1500720c */ /* 0x000fd60003f26270 */
[----:B------:R-:W-:Y:S01]  /*0950*/  @P0 MOV R18, RZ ;  /* 0x000000ff00120202 */ /* 0x000fe20000000f00 */
[----:B------:R-:W-:Y:S02]  /*0960*/  @!P0 IMAD.MOV.U32 R18, RZ, RZ, -0x40 ;  /* 0xffffffc0ff128424 */ /* 0x000fe400078e00ff */
[----:B------:R-:W-:Y:S01]  /*0970*/  @!P0 FFMA R0, R0, 1.84467440737095516160e+19, RZ ;  /* 0x5f80000000008823 */ /* 0x000fe200000000ff */
[----:B------:R-:W-:Y:S02]  /*0980*/  @!P1 FFMA R3, R3, 1.84467440737095516160e+19, RZ ;  /* 0x5f80000003039823 */ /* 0x000fe400000000ff */
[----:B------:R-:W-:-:S07]  /*0990*/  @!P1 IADD3 R18, PT, PT, R18, 0x40, RZ ;  /* 0x0000004012129810 */ /* 0x000fce0007ffe0ff */
.L_x_12:
[----:B------:R-:W-:Y:S01]  /*09a0*/  LEA R22, R17, 0xc0800000, 0x17 ;  /* 0xc080000011167811 */ /* 0x000fe200078eb8ff */
[----:B------:R-:W-:Y:S01]  /*09b0*/  BSSY.RECONVERGENT B2, `(.L_x_17) ;  /* 0x0000036000027945 */ /* 0x000fe20003800200 */
[----:B------:R-:W-:-:S03]  /*09c0*/  IADD3 R20, PT, PT, R20, -0x7f, RZ ;  /* 0xffffff8114147810 */ /* 0x000fc60007ffe0ff */
[----:B------:R-:W-:Y:S02]  /*09d0*/  IMAD.IADD R21, R3, 0x1, -R22 ;  /* 0x0000000103157824 */ /* 0x000fe400078e0a16 */
[C---:B------:R-:W-:Y:S02]  /*09e0*/  IMAD R0, R20.reuse, -0x800000, R0 ;  /* 0xff80000014007824 */ /* 0x040fe400078e0200 */
[----:B------:R0:W1:Y:S01]  /*09f0*/  MUFU.RCP R22, R21 ;  /* 0x0000001500167308 */ /* 0x0000620000001000 */
[----:B------:R-:W-:Y:S01]  /*0a00*/  FADD.FTZ R3, -R21, -RZ ;  /* 0x800000ff15037221 */ /* 0x000fe20000010100 */
[----:B0-----:R-:W-:-:S05]  /*0a10*/  IADD3 R21, PT, PT, R20, 0x7f, -R17 ;  /* 0x0000007f14157810 */ /* 0x001fca0007ffe811 */
[----:B------:R-:W-:Y:S02]  /*0a20*/  IMAD.IADD R21, R21, 0x1, R18 ;  /* 0x0000000115157824 */ /* 0x000fe400078e0212 */
[----:B-1----:R-:W-:-:S04]  /*0a30*/  FFMA R19, R22, R3, 1 ;  /* 0x3f80000016137423 */ /* 0x002fc80000000003 */
[----:B------:R-:W-:-:S04]  /*0a40*/  FFMA R19, R22, R19, R22 ;  /* 0x0000001316137223 */ /* 0x000fc80000000016 */
[----:B------:R-:W-:-:S04]  /*0a50*/  FFMA R22, R0, R19, RZ ;  /* 0x0000001300167223 */ /* 0x000fc800000000ff */
[----:B------:R-:W-:-:S04]  /*0a60*/  FFMA R23, R3, R22, R0 ;  /* 0x0000001603177223 */ /* 0x000fc80000000000 */
[----:B------:R-:W-:-:S04]  /*0a70*/  FFMA R22, R19, R23, R22 ;  /* 0x0000001713167223 */ /* 0x000fc80000000016 */
[----:B------:R-:W-:-:S04]  /*0a80*/  FFMA R3, R3, R22, R0 ;  /* 0x0000001603037223 */ /* 0x000fc80000000000 */
[----:B------:R-:W-:-:S05]  /*0a90*/  FFMA R0, R19, R3, R22 ;  /* 0x0000000313007223 */ /* 0x000fca0000000016 */
[----:B------:R-:W-:-:S04]  /*0aa0*/  SHF.R.U32.HI R17, RZ, 0x17, R0 ;  /* 0x00000017ff117819 */ /* 0x000fc80000011600 */
[----:B------:R-:W-:-:S04]  /*0ab0*/  LOP3.LUT R17, R17, 0xff, RZ, 0xc0, !PT ;  /* 0x000000ff11117812 */ /* 0x000fc800078ec0ff */
[----:B------:R-:W-:-:S05]  /*0ac0*/  IADD3 R17, PT, PT, R17, R21, RZ ;  /* 0x0000001511117210 */ /* 0x000fca0007ffe0ff */
[----:B------:R-:W-:-:S05]  /*0ad0*/  VIADD R18, R17, 0xffffffff ;  /* 0xffffffff11127836 */ /* 0x000fca0000000000 */
[----:B------:R-:W-:-:S13]  /*0ae0*/  ISETP.GE.U32.AND P0, PT, R18, 0xfe, PT ;  /* 0x000000fe1200780c */ /* 0x000fda0003f06070 */
[----:B------:R-:W-:Y:S05]  /*0af0*/  @!P0 BRA `(.L_x_18) ;  /* 0x0000000000808947 */ /* 0x000fea0003800000 */
[----:B------:R-:W-:-:S13]  /*0b00*/  ISETP.GT.AND P0, PT, R17, 0xfe, PT ;  /* 0x000000fe1100780c */ /* 0x000fda0003f04270 */
[----:B------:R-:W-:Y:S05]  /*0b10*/  @P0 BRA `(.L_x_19) ;  /* 0x00000000006c0947 */ /* 0x000fea0003800000 */
[----:B------:R-:W-:-:S13]  /*0b20*/  ISETP.GE.AND P0, PT, R17, 0x1, PT ;  /* 0x000000011100780c */ /* 0x000fda0003f06270 */
[----:B------:R-:W-:Y:S05]  /*0b30*/  @P0 BRA `(.L_x_20) ;  /* 0x0000000000740947 */ /* 0x000fea0003800000 */
[----:B------:R-:W-:Y:S02]  /*0b40*/  ISETP.GE.AND P0, PT, R17, -0x18, PT ;  /* 0xffffffe81100780c */ /* 0x000fe40003f06270 */
[----:B------:R-:W-:-:S11]  /*0b50*/  LOP3.LUT R0, R0, 0x80000000, RZ, 0xc0, !PT ;  /* 0x8000000000007812 */ /* 0x000fd600078ec0ff */
[----:B------:R-:W-:Y:S05]  /*0b60*/  @!P0 BRA `(.L_x_20) ;  /* 0x0000000000688947 */ /* 0x000fea0003800000 */
[-CC-:B------:R-:W-:Y:S01]  /*0b70*/  FFMA.RZ R18, R19, R3.reuse, R22.reuse ;  /* 0x0000000313127223 */ /* 0x180fe2000000c016 */
[C---:B------:R-:W-:Y:S02]  /*0b80*/  ISETP.NE.AND P2, PT, R17.reuse, RZ, PT ;  /* 0x000000ff1100720c */ /* 0x040fe40003f45270 */
[----:B------:R-:W-:Y:S02]  /*0b90*/  ISETP.NE.AND P1, PT, R17, RZ, PT ;  /* 0x000000ff1100720c */ /* 0x000fe40003f25270 */
[----:B------:R-:W-:Y:S01]  /*0ba0*/  LOP3.LUT R20, R18, 0x7fffff, RZ, 0xc0, !PT ;  /* 0x007fffff12147812 */ /* 0x000fe200078ec0ff */
[CCC-:B------:R-:W-:Y:S01]  /*0bb0*/  FFMA.RP R18, R19.reuse, R3.reuse, R22.reuse ;  /* 0x0000000313127223 */ /* 0x1c0fe20000008016 */
[----:B------:R-:W-:Y:S01]  /*0bc0*/  FFMA.RM R3, R19, R3, R22 ;  /* 0x0000000313037223 */ /* 0x000fe20000004016 */
[----:B------:R-:W-:Y:S01]  /*0bd0*/  IADD3 R19, PT, PT, R17, 0x20, RZ ;  /* 0x0000002011137810 */ /* 0x000fe20007ffe0ff */
[----:B------:R-:W-:Y:S01]  /*0be0*/  IMAD.MOV R17, RZ, RZ, -R17 ;  /* 0x000000ffff117224 */ /* 0x000fe200078e0a11 */
[----:B------:R-:W-:-:S02]  /*0bf0*/  LOP3.LUT R20, R20, 0x800000, RZ, 0xfc, !PT ;  /* 0x0080000014147812 */ /* 0x000fc400078efcff */
[----:B------:R-:W-:Y:S02]  /*0c00*/  FSETP.NEU.FTZ.AND P0, PT, R18, R3, PT ;  /* 0x000000031200720b */ /* 0x000fe40003f1d000 */
[----:B------:R-:W-:Y:S02]  /*0c10*/  SHF.L.U32 R19, R20, R19, RZ ;  /* 0x0000001314137219 */ /* 0x000fe400000006ff */
[----:B------:R-:W-:Y:S02]  /*0c20*/  SEL R3, R17, RZ, P2 ;  /* 0x000000ff11037207 */ /* 0x000fe40001000000 */
[----:B------:R-:W-:Y:S02]  /*0c30*/  ISETP.NE.AND P1, PT, R19, RZ, P1 ;  /* 0x000000ff1300720c */ /* 0x000fe40000f25270 */
[----:B------:R-:W-:Y:S02]  /*0c40*/  SHF.R.U32.HI R3, RZ, R3, R20 ;  /* 0x00000003ff037219 */ /* 0x000fe40000011614 */
[----:B------:R-:W-:-:S02]  /*0c50*/  PLOP3.LUT P0, PT, P0, P1, PT, 0xf8, 0x8f ;  /* 0x00000000008f781c */ /* 0x000fc40000703f70 */
[----:B------:R-:W-:Y:S02]  /*0c60*/  SHF.R.U32.HI R18, RZ, 0x1, R3 ;  /* 0x00000001ff127819 */ /* 0x000fe40000011603 */
[----:B------:R-:W-:-:S04]  /*0c70*/  SEL R17, RZ, 0x1, !P0 ;  /* 0x00000001ff117807 */ /* 0x000fc80004000000 */
[----:B------:R-:W-:-:S04]  /*0c80*/  LOP3.LUT R20, R17, 0x1, R18, 0xf8, !PT ;  /* 0x0000000111147812 */ /* 0x000fc800078ef812 */
[----:B------:R-:W-:-:S04]  /*0c90*/  LOP3.LUT R3, R20, R3, RZ, 0xc0, !PT ;  /* 0x0000000314037212 */ /* 0x000fc800078ec0ff */
[----:B------:R-:W-:-:S04]  /*0ca0*/  IADD3 R3, PT, PT, R18, R3, RZ ;  /* 0x0000000312037210 */ /* 0x000fc80007ffe0ff */
[----:B------:R-:W-:Y:S01]  /*0cb0*/  LOP3.LUT R0, R3, R0, RZ, 0xfc, !PT ;  /* 0x0000000003007212 */ /* 0x000fe200078efcff */
[----:B------:R-:W-:Y:S06]  /*0cc0*/  BRA `(.L_x_20) ;  /* 0x0000000000107947 */ /* 0x000fec0003800000 */
.L_x_19:
[----:B------:R-:W-:-:S04]  /*0cd0*/  LOP3.LUT R0, R0, 0x80000000, RZ, 0xc0, !PT ;  /* 0x8000000000007812 */ /* 0x000fc800078ec0ff */
[----:B------:R-:W-:Y:S01]  /*0ce0*/  LOP3.LUT R0, R0, 0x7f800000, RZ, 0xfc, !PT ;  /* 0x7f80000000007812 */ /* 0x000fe200078efcff */
[----:B------:R-:W-:Y:S06]  /*0cf0*/  BRA `(.L_x_20) ;  /* 0x0000000000047947 */ /* 0x000fec0003800000 */
.L_x_18:
[----:B------:R-:W-:-:S07]  /*0d00*/  IMAD R0, R21, 0x800000, R0 ;  /* 0x0080000015007824 */ /* 0x000fce00078e0200 */
.L_x_20:
[----:B------:R-:W-:Y:S05]  /*0d10*/  BSYNC.RECONVERGENT B2 ;  /* 0x0000000000027941 */ /* 0x000fea0003800200 */
.L_x_17:
[----:B------:R-:W-:Y:S05]  /*0d20*/  BRA `(.L_x_21) ;  /* 0x0000000000207947 */ /* 0x000fea0003800000 */
.L_x_16:
[----:B------:R-:W-:-:S04]  /*0d30*/  LOP3.LUT R0, R3, 0x80000000, R0, 0x48, !PT ;  /* 0x8000000003007812 */ /* 0x000fc800078e4800 */
[----:B------:R-:W-:Y:S01]  /*0d40*/  LOP3.LUT R0, R0, 0x7f800000, RZ, 0xfc, !PT ;  /* 0x7f80000000007812 */ /* 0x000fe200078efcff */
[----:B------:R-:W-:Y:S06]  /*0d50*/  BRA `(.L_x_21) ;  /* 0x0000000000147947 */ /* 0x000fec0003800000 */
.L_x_15:
[----:B------:R-:W-:Y:S01]  /*0d60*/  LOP3.LUT R0, R3, 0x80000000, R0, 0x48, !PT ;  /* 0x8000000003007812 */ /* 0x000fe200078e4800 */
[----:B------:R-:W-:Y:S06]  /*0d70*/  BRA `(.L_x_21) ;  /* 0x00000000000c7947 */ /* 0x000fec0003800000 */
.L_x_14:
[----:B------:R-:W0:Y:S01]  /*0d80*/  MUFU.RSQ R0, -QNAN ;  /* 0xffc0000000007908 */ /* 0x000e220000001400 */
[----:B------:R-:W-:Y:S05]  /*0d90*/  BRA `(.L_x_21) ;  /* 0x0000000000047947 */ /* 0x000fea0003800000 */
.L_x_13:
[----:B------:R-:W-:-:S07]  /*0da0*/  FADD.FTZ R0, R0, R3 ;  /* 0x0000000300007221 */ /* 0x000fce0000010000 */
.L_x_21:
[----:B------:R-:W-:Y:S05]  /*0db0*/  BSYNC.RECONVERGENT B1 ;  /* 0x0000000000017941 */ /* 0x000fea0003800200 */
.L_x_11:
[----:B------:R-:W-:-:S04]  /*0dc0*/  HFMA2 R17, -RZ, RZ, 0, 0 ;  /* 0x00000000ff117431 */ /* 0x000fc800000001ff */
[----:B0-----:R-:W-:Y:S05]  /*0dd0*/  RET.REL.NODEC R16 `(_Z14hyqmom2_kernelPfS_S_i) ;  /* 0xfffffff010887950 */ /* 0x001fea0003c3ffff */
.L_x_22:
[----:B------:R-:W-:-:S00]  /*0de0*/  BRA `(.L_x_22) ;  /* 0xfffffffc00fc7947 */ /* 0x000fc0000383ffff */
[----:B------:R-:W-:-:S00]  /*0df0*/  NOP ;  /* 0x0000000000007918 */ /* 0x000fc00000000000 */
        /* <DEDUP_REMOVED lines=8> */
.L_x_45:


//--------------------- .text._Z11hyqmom2_idxPfS_S_i --------------------------
	.section	.text._Z11hyqmom2_idxPfS_S_i,"ax",@progbits
	.align	128
        .global         _Z11hyqmom2_idxPfS_S_i
        .type           _Z11hyqmom2_idxPfS_S_i,@function
        .size           _Z11hyqmom2_idxPfS_S_i,(.L_x_47 - _Z11hyqmom2_idxPfS_S_i)
        .other          _Z11hyqmom2_idxPfS_S_i,@"STO_CUDA_ENTRY STV_DEFAULT"
_Z11hyqmom2_idxPfS_S_i:
.text._Z11hyqmom2_idxPfS_S_i:
        /* <DEDUP_REMOVED lines=10> */
[----:B------:R-:W2:Y:S02]  /*00a0*/  LDCU UR6, c[0x0][0x398] ;  /* 0x00007300ff0677ac */ /* 0x000ea40008000800 */
.L_x_30:
[----:B0--3--:R-:W-:-:S05]  /*00b0*/  IMAD.WIDE R4, R9, 0x4, R6 ;  /* 0x0000000409047825 */ /* 0x009fca00078e0206 */
[----:B-1----:R-:W3:Y:S01]  /*00c0*/  LDG.E R11, desc[UR4][R4.64] ;  /* 0x00000004040b7981 */ /* 0x002ee2000c1e1900 */
[----:B------:R-:W-:Y:S01]  /*00d0*/  IMAD.IADD R9, R2, 0x1, R9 ;  /* 0x0000000102097824 */ /* 0x000fe200078e0209 */
[----:B------:R-:W-:Y:S04]  /*00e0*/  BSSY.RECONVERGENT B0, `(.L_x_23) ;  /* 0x0000010000007945 */ /* 0x000fe80003800200 */
[----:B--2---:R-:W-:Y:S01]  /*00f0*/  ISETP.GE.AND P2, PT, R9, UR6, PT ;  /* 0x0000000609007c0c */ /* 0x004fe2000bf46270 */
[----:B---3--:R-:W-:-:S04]  /*0100*/  FMUL R13, R11, R11 ;  /* 0x0000000b0b0d7220 */ /* 0x008fc80000400000 */
[----:B------:R-:W0:Y:S01]  /*0110*/  MUFU.RCP R3, R13 ;  /* 0x0000000d00037308 */ /* 0x000e220000001000 */
[----:B------:R-:W-:-:S07]  /*0120*/  FADD R0, R13, -R13 ;  /* 0x8000000d0d007221 */ /* 0x000fce0000000000 */
        /* <DEDUP_REMOVED lines=9> */
[----:B------:R-:W-:Y:S05]  /*01c0*/  CALL.REL.NOINC `($__internal_3_$__cuda_sm3x_div_rn_noftz_f32_slowpath) ;  /* 0x0000000000e87944 */ /* 0x000fea0003c00000 */
[----:B------:R-:W-:-:S07]  /*01d0*/  IMAD.MOV.U32 R8, RZ, RZ, R0 ;  /* 0x000000ffff087224 */ /* 0x000fce00078e0000 */
.L_x_24:
[----:B------:R-:W-:Y:S05]  /*01e0*/  BSYNC.RECONVERGENT B0 ;  /* 0x0000000000007941 */ /* 0x000fea0003800200 */
.L_x_23:
[----:B------:R-:W0:Y:S01]  /*01f0*/  MUFU.RCP R0, R11 ;  /* 0x0000000b00007308 */ /* 0x000e220000001000 */
[----:B------:R-:W-:Y:S07]  /*0200*/  BSSY.RECONVERGENT B0, `(.L_x_25) ;  /* 0x000000d000007945 */ /* 0x000fee0003800200 */
[----:B------:R-:W1:Y:S01]  /*0210*/  FCHK P0, R11, R11 ;  /* 0x0000000b0b007302 */ /* 0x000e620000000000 */
[----:B0-----:R-:W-:-:S04]  /*0220*/  FFMA R3, -R11, R0, 1 ;  /* 0x3f8000000b037423 */ /* 0x001fc80000000100 */
[----:B------:R-:W-:-:S04]  /*0230*/  FFMA R0, R0, R3, R0 ;  /* 0x0000000300007223 */ /* 0x000fc80000000000 */
[----:B------:R-:W-:-:S04]  /*0240*/  FFMA R3, R11, R0, RZ ;  /* 0x000000000b037223 */ /* 0x000fc800000000ff */
[----:B------:R-:W-:-:S04]  /*0250*/  FFMA R10, -R11, R3, R11 ;  /* 0x000000030b0a7223 */ /* 0x000fc8000000010b */
[----:B------:R-:W-:Y:S01]  /*0260*/  FFMA R3, R0, R10, R3 ;  /* 0x0000000a00037223 */ /* 0x000fe20000000003 */
[----:B-1----:R-:W-:Y:S06]  /*0270*/  @!P0 BRA `(.L_x_26) ;  /* 0x0000000000148947 */ /* 0x002fec0003800000 */
[----:B------:R-:W-:Y:S01]  /*0280*/  MOV R0, R11 ;  /* 0x0000000b00007202 */ /* 0x000fe20000000f00 */
[----:B------:R-:W-:Y:S01]  /*0290*/  IMAD.MOV.U32 R3, RZ, RZ, R11 ;  /* 0x000000ffff037224 */ /* 0x000fe200078e000b */
[----:B------:R-:W-:-:S07]  /*02a0*/  MOV R10, 0x2c0 ;  /* 0x000002c0000a7802 */ /* 0x000fce0000000f00 */
[----:B------:R-:W-:Y:S05]  /*02b0*/  CALL.REL.NOINC `($__internal_3_$__cuda_sm3x_div_rn_noftz_f32_slowpath) ;  /* 0x0000000000ac7944 */ /* 0x000fea0003c00000 */
[----:B------:R-:W-:-:S07]  /*02c0*/  IMAD.MOV.U32 R3, RZ, RZ, R0 ;  /* 0x000000ffff037224 */ /* 0x000fce00078e0000 */
.L_x_26:
[----:B------:R-:W-:Y:S05]  /*02d0*/  BSYNC.RECONVERGENT B0 ;  /* 0x0000000000007941 */ /* 0x000fea0003800200 */
.L_x_25:
[----:B------:R-:W-:Y:S01]  /*02e0*/  VIADD R0, R8, 0xf3000000 ;  /* 0xf300000008007836 */ /* 0x000fe20000000000 */
[----:B------:R0:W1:Y:S01]  /*02f0*/  MUFU.RSQ R13, R8 ;  /* 0x00000008000d7308 */ /* 0x0000620000001400 */
[----:B------:R-:W-:Y:S03]  /*0300*/  BSSY.RECONVERGENT B0, `(.L_x_27) ;  /* 0x000000c000007945 */ /* 0x000fe60003800200 */
[----:B------:R-:W-:-:S13]  /*0310*/  ISETP.GT.U32.AND P0, PT, R0, 0x727fffff, PT ;  /* 0x727fffff0000780c */ /* 0x000fda0003f04070 */
[----:B01----:R-:W-:Y:S05]  /*0320*/  @!P0 BRA `(.L_x_28) ;  /* 0x0000000000148947 */ /* 0x003fea0003800000 */
[----:B------:R-:W-:Y:S02]  /*0330*/  MOV R0, R8 ;  /* 0x0000000800007202 */ /* 0x000fe40000000f00 */
[----:B------:R-:W-:-:S07]  /*0340*/  MOV R14, 0x360 ;  /* 0x00000360000e7802 */ /* 0x000fce0000000f00 */
[----:B------:R-:W-:Y:S05]  /*0350*/  CALL.REL.NOINC `($__internal_2_$__cuda_sm20_sqrt_rn_f32_slowpath) ;  /* 0x00000000002c7944 */ /* 0x000fea0003c00000 */
[----:B------:R-:W-:Y:S01]  /*0360*/  IMAD.MOV.U32 R0, RZ, RZ, R8 ;  /* 0x000000ffff007224 */ /* 0x000fe200078e0008 */
[----:B------:R-:W-:Y:S06]  /*0370*/  BRA `(.L_x_29) ;  /* 0x0000000000107947 */ /* 0x000fec0003800000 */
.L_x_28:
[C---:B------:R-:W-:Y:S01]  /*0380*/  FMUL.FTZ R11, R13.reuse, R8 ;  /* 0x000000080d0b7220 */ /* 0x040fe20000410000 */
[----:B------:R-:W-:-:S03]  /*0390*/  FMUL.FTZ R10, R13, 0.5 ;  /* 0x3f0000000d0a7820 */ /* 0x000fc60000410000 */
[----:B------:R-:W-:-:S04]  /*03a0*/  FFMA R0, -R11, R11, R8 ;  /* 0x0000000b0b007223 */ /* 0x000fc80000000108 */
[----:B------:R-:W-:-:S07]  /*03b0*/  FFMA R0, R0, R10, R11 ;  /* 0x0000000a00007223 */ /* 0x000fce000000000b */
.L_x_29:
[----:B------:R-:W-:Y:S05]  /*03c0*/  BSYNC.RECONVERGENT B0 ;  /* 0x0000000000007941 */ /* 0x000fea0003800200 */
.L_x_27:
[----:B------:R-:W-:-:S05]  /*03d0*/  FADD R3, R0, R3 ;  /* 0x0000000300037221 */ /* 0x000fca0000000000 */
[----:B------:R3:W-:Y:S01]  /*03e0*/  STG.E desc[UR4][R4.64], R3 ;  /* 0x0000000304007986 */ /* 0x0007e2000c101904 */
[----:B------:R-:W-:Y:S05]  /*03f0*/  @!P2 BRA `(.L_x_30) ;  /* 0xfffffffc002ca947 */ /* 0x000fea000383ffff */
[----:B------:R-:W-:Y:S05]  /*0400*/  EXIT ;  /* 0x000000000000794d */ /* 0x000fea0003800000 */
        .weak           $__internal_2_$__cuda_sm20_sqrt_rn_f32_slowpath
        .type           $__internal_2_$__cuda_sm20_sqrt_rn_f32_slowpath,@function
        .size           $__internal_2_$__cuda_sm20_sqrt_rn_f32_slowpath,($__internal_3_$__cuda_sm3x_div_rn_noftz_f32_slowpath - $__internal_2_$__cuda_sm20_sqrt_rn_f32_slowpath)
$__internal_2_$__cuda_sm20_sqrt_rn_f32_slowpath:
[----:B------:R-:W-:-:S13]  /*0410*/  LOP3.LUT P0, RZ, R0, 0x7fffffff, RZ, 0xc0, !PT ;  /* 0x7fffffff00ff7812 */ /* 0x000fda000780c0ff */
[----:B------:R-:W-:Y:S01]  /*0420*/  @!P0 IMAD.MOV.U32 R8, RZ, RZ, R0 ;  /* 0x000000ffff088224 */ /* 0x000fe200078e0000 */
        /* <DEDUP_REMOVED lines=17> */
.L_x_31:
[----:B------:R-:W-:Y:S02]  /*0540*/  IMAD.MOV.U32 R10, RZ, RZ, R14 ;  /* 0x000000ffff0a7224 */ /* 0x000fe400078e000e */
[----:B------:R-:W-:-:S04]  /*0550*/  IMAD.MOV.U32 R11, RZ, RZ, 0x0 ;  /* 0x00000000ff0b7424 */ /* 0x000fc800078e00ff */
[----:B------:R-:W-:Y:S05]  /*0560*/  RET.REL.NODEC R10 `(_Z11hyqmom2_idxPfS_S_i) ;  /* 0xfffffff80aa47950 */ /* 0x000fea0003c3ffff */
        .weak           $__internal_3_$__cuda_sm3x_div_rn_noftz_f32_slowpath
        .type           $__internal_3_$__cuda_sm3x_div_rn_noftz_f32_slowpath,@function
        .size           $__internal_3_$__cuda_sm3x_div_rn_noftz_f32_slowpath,(.L_x_47 - $__internal_3_$__cuda_sm3x_div_rn_noftz_f32_slowpath)
$__internal_3_$__cuda_sm3x_div_rn_noftz_f32_slowpath:
[----:B------:R-:W-:Y:S01]  /*0570*/  SHF.R.U32.HI R13, RZ, 0x17, R3 ;  /* 0x00000017ff0d7819 */ /* 0x000fe20000011603 */
[----:B------:R-:W-:Y:S01]  /*0580*/  BSSY.RECONVERGENT B1, `(.L_x_32) ;  /* 0x0000062000017945 */ /* 0x000fe20003800200 */
[----:B------:R-:W-:Y:S02]  /*0590*/  SHF.R.U32.HI R12, RZ, 0x17, R0 ;  /* 0x00000017ff0c7819 */ /* 0x000fe40000011600 */
[----:B------:R-:W-:Y:S02]  /*05a0*/  LOP3.LUT R13, R13, 0xff, RZ, 0xc0, !PT ;  /* 0x000000ff0d0d7812 */ /* 0x000fe400078ec0ff */
[----:B------:R-:W-:Y:S02]  /*05b0*/  LOP3.LUT R16, R12, 0xff, RZ, 0xc0, !PT ;  /* 0x000000ff0c107812 */ /* 0x000fe400078ec0ff */
[----:B------:R-:W-:-:S03]  /*05c0*/  IADD3 R15, PT, PT, R13, -0x1, RZ ;  /* 0xffffffff0d0f7810 */ /* 0x000fc60007ffe0ff */
[----:B------:R-:W-:Y:S01]  /*05d0*/  VIADD R14, R16, 0xffffffff ;  /* 0xffffffff100e7836 */ /* 0x000fe20000000000 */
        /* <DEDUP_REMOVED lines=25> */
[----:B------:R-:W-:Y:S01]  /*0770*/  @!P1 FFMA R3, R3, 1.84467440737095516160e+19, RZ ;  /* 0x5f80000003039823 */ /* 0x000fe200000000ff */
[----:B------:R-:W-:-:S07]  /*0780*/  @!P1 VIADD R12, R12, 0x40 ;  /* 0x000000400c0c9836 */ /* 0x000fce0000000000 */
.L_x_33:
[----:B------:R-:W-:Y:S01]  /*0790*/  LEA R14, R13, 0xc0800000, 0x17 ;  /* 0xc08000000d0e7811 */ /* 0x000fe200078eb8ff */
[----:B------:R-:W-:Y:S03]  /*07a0*/  BSSY.RECONVERGENT B2, `(.L_x_38) ;  /* 0x0000036000027945 */ /* 0x000fe60003800200 */
[----:B------:R-:W-:Y:S01]  /*07b0*/  IADD3 R14, PT, PT, -R14, R3, RZ ;  /* 0x000000030e0e7210 */ /* 0x000fe20007ffe1ff */
[----:B------:R-:W-:-:S03]  /*07c0*/  VIADD R3, R16, 0xffffff81 ;  /* 0xffffff8110037836 */ /* 0x000fc60000000000 */
[----:B------:R-:W0:Y:S01]  /*07d0*/  MUFU.RCP R15, R14 ;  /* 0x0000000e000f7308 */ /* 0x000e220000001000 */
[----:B------:R-:W-:Y:S01]  /*07e0*/  FADD.FTZ R17, -R14, -RZ ;  /* 0x800000ff0e117221 */ /* 0x000fe20000010100 */
[C---:B------:R-:W-:Y:S01]  /*07f0*/  IMAD R0, R3.reuse, -0x800000, R0 ;  /* 0xff80000003007824 */ /* 0x040fe200078e0200 */
[----:B------:R-:W-:-:S05]  /*0800*/  IADD3 R13, PT, PT, R3, 0x7f, -R13 ;  /* 0x0000007f030d7810 */ /* 0x000fca0007ffe80d */
[----:B------:R-:W-:Y:S02]  /*0810*/  IMAD.IADD R13, R13, 0x1, R12 ;  /* 0x000000010d0d7824 */ /* 0x000fe400078e020c */
[----:B0-----:R-:W-:-:S04]  /*0820*/  FFMA R16, R15, R17, 1 ;  /* 0x3f8000000f107423 */ /* 0x001fc80000000011 */
        /* <DEDUP_REMOVED lines=19> */
[CCC-:B------:R-:W-:Y:S01]  /*0960*/  FFMA.RZ R3, R18.reuse, R16.reuse, R15.reuse ;  /* 0x0000001012037223 */ /* 0x1c0fe2000000c00f */
[C---:B------:R-:W-:Y:S02]  /*0970*/  VIADD R14, R17.reuse, 0x20 ;  /* 0x00000020110e7836 */ /* 0x040fe40000000000 */
[CCC-:B------:R-:W-:Y:S01]  /*0980*/  FFMA.RM R12, R18.reuse, R16.reuse, R15.reuse ;  /* 0x00000010120c7223 */ /* 0x1c0fe2000000400f */
[----:B------:R-:W-:Y:S02]  /*0990*/  ISETP.NE.AND P3, PT, R17, RZ, PT ;  /* 0x000000ff1100720c */ /* 0x000fe40003f65270 */
[----:B------:R-:W-:Y:S01]  /*09a0*/  LOP3.LUT R13, R3, 0x7fffff, RZ, 0xc0, !PT ;  /* 0x007fffff030d7812 */ /* 0x000fe200078ec0ff */
[----:B------:R-:W-:Y:S01]  /*09b0*/  FFMA.RP R3, R18, R16, R15 ;  /* 0x0000001012037223 */ /* 0x000fe2000000800f */
[----:B------:R-:W-:Y:S02]  /*09c0*/  ISETP.NE.AND P1, PT, R17, RZ, PT ;  /* 0x000000ff1100720c */ /* 0x000fe40003f25270 */
[----:B------:R-:W-:-:S02]  /*09d0*/  LOP3.LUT R13, R13, 0x800000, RZ, 0xfc, !PT ;  /* 0x008000000d0d7812 */ /* 0x000fc400078efcff */
[----:B------:R-:W-:Y:S02]  /*09e0*/  IADD3 R15, PT, PT, -R17, RZ, RZ ;  /* 0x000000ff110f7210 */ /* 0x000fe40007ffe1ff */
[----:B------:R-:W-:Y:S02]  /*09f0*/  SHF.L.U32 R14, R13, R14, RZ ;  /* 0x0000000e0d0e7219 */ /* 0x000fe400000006ff */
[----:B------:R-:W-:Y:S02]  /*0a00*/  FSETP.NEU.FTZ.AND P0, PT, R3, R12, PT ;  /* 0x0000000c0300720b */ /* 0x000fe40003f1d000 */
[----:B------:R-:W-:Y:S02]  /*0a10*/  SEL R12, R15, RZ, P3 ;  /* 0x000000ff0f0c7207 */ /* 0x000fe40001800000 */
[----:B------:R-:W-:Y:S02]  /*0a20*/  ISETP.NE.AND P1, PT, R14, RZ, P1 ;  /* 0x000000ff0e00720c */ /* 0x000fe40000f25270 */
[----:B------:R-:W-:-:S02]  /*0a30*/  SHF.R.U32.HI R12, RZ, R12, R13 ;  /* 0x0000000cff0c7219 */ /* 0x000fc4000001160d */
[----:B------:R-:W-:Y:S02]  /*0a40*/  PLOP3.LUT P0, PT, P0, P1, PT, 0xf8, 0x8f ;  /* 0x00000000008f781c */ /* 0x000fe40000703f70 */
[----:B------:R-:W-:Y:S02]  /*0a50*/  SHF.R.U32.HI R14, RZ, 0x1, R12 ;  /* 0x00000001ff0e7819 */ /* 0x000fe4000001160c */
[----:B------:R-:W-:-:S04]  /*0a60*/  SEL R3, RZ, 0x1, !P0 ;  /* 0x00000001ff037807 */ /* 0x000fc80004000000 */
[----:B------:R-:W-:-:S04]  /*0a70*/  LOP3.LUT R3, R3, 0x1, R14, 0xf8, !PT ;  /* 0x0000000103037812 */ /* 0x000fc800078ef80e */
[----:B------:R-:W-:-:S05]  /*0a80*/  LOP3.LUT R3, R3, R12, RZ, 0xc0, !PT ;  /* 0x0000000c03037212 */ /* 0x000fca00078ec0ff */
[----:B------:R-:W-:-:S05]  /*0a90*/  IMAD.IADD R3, R14, 0x1, R3 ;  /* 0x000000010e037824 */ /* 0x000fca00078e0203 */
[----:B------:R-:W-:Y:S01]  /*0aa0*/  LOP3.LUT R0, R3, R0, RZ, 0xfc, !PT ;  /* 0x0000000003007212 */ /* 0x000fe200078efcff */
[----:B------:R-:W-:Y:S06]  /*0ab0*/  BRA `(.L_x_41) ;  /* 0x0000000000107947 */ /* 0x000fec0003800000 */
.L_x_40:
[----:B------:R-:W-:-:S04]  /*0ac0*/  LOP3.LUT R0, R0, 0x80000000, RZ, 0xc0, !PT ;  /* 0x8000000000007812 */ /* 0x000fc800078ec0ff */
[----:B------:R-:W-:Y:S01]  /*0ad0*/  LOP3.LUT R0, R0, 0x7f800000, RZ, 0xfc, !PT ;  /* 0x7f80000000007812 */ /* 0x000fe200078efcff */
[----:B------:R-:W-:Y:S06]  /*0ae0*/  BRA `(.L_x_41) ;  /* 0x0000000000047947 */ /* 0x000fec0003800000 */
.L_x_39:
[----:B------:R-:W-:-:S07]  /*0af0*/  IMAD R0, R13, 0x800000, R0 ;  /* 0x008000000d007824 */ /* 0x000fce00078e0200 */
.L_x_41:
[----:B------:R-:W-:Y:S05]  /*0b00*/  BSYNC.RECONVERGENT B2 ;  /* 0x0000000000027941 */ /* 0x000fea0003800200 */
.L_x_38:
[----:B------:R-:W-:Y:S05]  /*0b10*/  BRA `(.L_x_42) ;  /* 0x0000000000207947 */ /* 0x000fea0003800000 */
.L_x_37:
[----:B------:R-:W-:-:S04]  /*0b20*/  LOP3.LUT R0, R3, 0x80000000, R0, 0x48, !PT ;  /* 0x8000000003007812 */ /* 0x000fc800078e4800 */
[----:B------:R-:W-:Y:S01]  /*0b30*/  LOP3.LUT R0, R0, 0x7f800000, RZ, 0xfc, !PT ;  /* 0x7f80000000007812 */ /* 0x000fe200078efcff */
[----:B------:R-:W-:Y:S06]  /*0b40*/  BRA `(.L_x_42) ;  /* 0x0000000000147947 */ /* 0x000fec0003800000 */
.L_x_36:
[----:B------:R-:W-:Y:S01]  /*0b50*/  LOP3.LUT R0, R3, 0x80000000, R0, 0x48, !PT ;  /* 0x8000000003007812 */ /* 0x000fe200078e4800 */
[----:B------:R-:W-:Y:S06]  /*0b60*/  BRA `(.L_x_42) ;  /* 0x00000000000c7947 */ /* 0x000fec0003800000 */
.L_x_35:
[----:B------:R-:W0:Y:S01]  /*0b70*/  MUFU.RSQ R0, -QNAN ;  /* 0xffc0000000007908 */ /* 0x000e220000001400 */
[----:B------:R-:W-:Y:S05]  /*0b80*/  BRA `(.L_x_42) ;  /* 0x0000000000047947 */ /* 0x000fea0003800000 */
.L_x_34:
[----:B------:R-:W-:-:S07]  /*0b90*/  FADD.FTZ R0, R0, R3 ;  /* 0x0000000300007221 */ /* 0x000fce0000010000 */
.L_x_42:
[----:B------:R-:W-:Y:S05]  /*0ba0*/  BSYNC.RECONVERGENT B1 ;  /* 0x0000000000017941 */ /* 0x000fea0003800200 */
.L_x_32:
[----:B------:R-:W-:Y:S01]  /*0bb0*/  MOV R12, R10 ;  /* 0x0000000a000c7202 */ /* 0x000fe20000000f00 */
[----:B------:R-:W-:-:S04]  /*0bc0*/  IMAD.MOV.U32 R13, RZ, RZ, 0x0 ;  /* 0x00000000ff0d7424 */ /* 0x000fc800078e00ff */
[----:B0-----:R-:W-:Y:S05]  /*0bd0*/  RET.REL.NODEC R12 `(_Z11hyqmom2_idxPfS_S_i) ;  /* 0xfffffff40c087950 */ /* 0x001fea0003c3ffff */
.L_x_43:
        /* <DEDUP_REMOVED lines=10> */
.L_x_47:


//--------------------- .nv.shared.reserved.0     --------------------------
	.section	.nv.shared.reserved.0,"aw",@nobits
	.weak		__nv_reservedSMEM_offset_0_alias
	.size		__nv_reservedSMEM_offset_0_alias, 0, 64
	.other		__nv_reservedSMEM_offset_0_alias,@"STO_CUDA_RESERVED_SHARED STV_DEFAULT"
__nv_reservedSMEM_offset_0_alias:
	.zero		0
	.zero		64


//--------------------- .nv.constant0._Z14hyqmom2_kernelPfS_S_i --------------------------
	.section	.nv.constant0._Z14hyqmom2_kernelPfS_S_i,"a",@progbits
	.sectionflags	@""
	.align	4
.nv.constant0._Z14hyqmom2_kernelPfS_S_i:
	.zero		924


//--------------------- .nv.constant0._Z11hyqmom2_idxPfS_S_i --------------------------
	.section	.nv.constant0._Z11hyqmom2_idxPfS_S_i,"a",@progbits
	.sectionflags	@""
	.align	4
.nv.constant0._Z11hyqmom2_idxPfS_S_i:
	.zero		924


//--------------------- SYMBOLS --------------------------

	.type		.nv.reservedSmem.offset0,@object
	.size		.nv.reservedSmem.offset0,0x4
